//
// Generated by NVIDIA NVVM Compiler
//
// Compiler Build ID: CL-36424714
// Cuda compilation tools, release 13.0, V13.0.88
// Based on NVVM 20.0.0
//

.version 9.0
.target sm_100
.address_size 64

	// .globl	_Z5hellov
.extern .func  (.param .b32 func_retval0) vprintf
(
	.param .b64 vprintf_param_0,
	.param .b64 vprintf_param_1
)
;
.global .align 1 .b8 $str[5] = {49, 50, 51, 10};

.visible .entry _Z5hellov()
{
	.reg .b32 	%r<3>;
	.reg .b64 	%rd<3>;

	mov.u64 	%rd1, $str;
	cvta.global.u64 	%rd2, %rd1;
	{ // callseq 0, 0
	.param .b64 param0;
	st.param.b64 	[param0], %rd2;
	.param .b64 param1;
	st.param.b64 	[param1], 0;
	.param .b32 retval0;
	call.uni (retval0), 
	vprintf, 
	(
	param0, 
	param1
	);
	ld.param.b32 	%r1, [retval0];
	} // callseq 0
	ret;

}


// ===== COMPILED SASS (sm_100) =====

	.target	sm_100

	.elftype	@"ET_EXEC"


//--------------------- .note.nv.tkinfo           --------------------------
	.section	.note.nv.tkinfo,"",@"SHT_NOTE"
	.sectionflags	@"SHF_NOTE_NV_TKINFO"
	.tkinfo
        /*0018*/ 	.word	0x00000002
        /*0030*/ 	.string	""
        /*0030*/ 	.string	"ptxas"
        /*0030*/ 	.string	"Cuda compilation tools, release 13.0, V13.0.88"
        /*0030*/ 	.string	"Build cuda_13.0.r13.0/compiler.36424714_0"
        /*0030*/ 	.string	"-arch sm_100 -m 64 "



//--------------------- .note.nv.cuinfo           --------------------------
	.section	.note.nv.cuinfo,"",@"SHT_NOTE"
	.sectionflags	@"SHF_NOTE_NV_CUINFO"
        /*0018*/ 	.short	0x0002
        /*001a*/ 	.short	0x0064
        /*001c*/ 	.short	0x0082
	.zero		2


//--------------------- .nv.info                  --------------------------
	.section	.nv.info,"",@"SHT_CUDA_INFO"
	.align	4


	//----- nvinfo : EIATTR_REGCOUNT
	.align		4
        /*0000*/ 	.byte	0x04, 0x2f
        /*0002*/ 	.short	(.L_2 - .L_1)
	.align		4
.L_1:
        /*0004*/ 	.word	index@(_Z5hellov)
        /*0008*/ 	.word	0x00000018


	//----- nvinfo : EIATTR_FRAME_SIZE
	.align		4
.L_2:
        /*000c*/ 	.byte	0x04, 0x11
        /*000e*/ 	.short	(.L_4 - .L_3)
	.align		4
.L_3:
        /*0010*/ 	.word	index@(_Z5hellov)
        /*0014*/ 	.word	0x00000000


	//----- nvinfo : EIATTR_MIN_STACK_SIZE
	.align		4
.L_4:
        /*0018*/ 	.byte	0x04, 0x12
        /*001a*/ 	.short	(.L_6 - .L_5)
	.align		4
.L_5:
        /*001c*/ 	.word	index@(_Z5hellov)
        /*0020*/ 	.word	0x00000000
.L_6:


//--------------------- .nv.compat                --------------------------
	.section	.nv.compat,"",@"SHT_CUDA_COMPAT_INFO"
	.align	4
        /*0000*/ 	.byte	0x02, 0x09, 0x00, 0x00, 0x02, 0x02, 0x01, 0x00, 0x02, 0x05, 0x05, 0x00, 0x03, 0x07, 0x01, 0x01
        /*0010*/ 	.byte	0x02, 0x03, 0x00, 0x00, 0x02, 0x06, 0x01, 0x00, 0x04, 0x0b, 0x08, 0x00, 0x09, 0x00, 0x00, 0x00
        /*0020*/ 	.byte	0x00, 0x00, 0x00, 0x00


//--------------------- .nv.info._Z5hellov        --------------------------
	.section	.nv.info._Z5hellov,"",@"SHT_CUDA_INFO"
	.sectionflags	@""
	.align	4


	//----- nvinfo : EIATTR_CUDA_API_VERSION
	.align		4
        /*0000*/ 	.byte	0x04, 0x37
        /*0002*/ 	.short	(.L_8 - .L_7)
.L_7:
        /*0004*/ 	.word	0x00000082


	//----- nvinfo : EIATTR_SPARSE_MMA_MASK
	.align		4
.L_8:
        /*0008*/ 	.byte	0x03, 0x50
        /*000a*/ 	.short	0x0000


	//----- nvinfo : EIATTR_MAXREG_COUNT
	.align		4
        /*000c*/ 	.byte	0x03, 0x1b
        /*000e*/ 	.short	0x00ff


	//----- nvinfo : EIATTR_EXTERNS
	.align		4
        /*0010*/ 	.byte	0x04, 0x0f
        /*0012*/ 	.short	(.L_10 - .L_9)


	//   ....[0]....
	.align		4
.L_9:
        /*0014*/ 	.word	index@(vprintf)


	//----- nvinfo : EIATTR_MERCURY_ISA_VERSION
	.align		4
.L_10:
        /*0018*/ 	.byte	0x03, 0x5f
        /*001a*/ 	.short	0x0101


	//----- nvinfo : EIATTR_VRC_CTA_INIT_COUNT
	.align		4
        /*001c*/ 	.byte	0x02, 0x4a
	.zero		1
	.zero		1


	//----- nvinfo : EIATTR_SYSCALL_OFFSETS
	.align		4
        /*0020*/ 	.byte	0x04, 0x46
        /*0022*/ 	.short	(.L_12 - .L_11)


	//   ....[0]....
.L_11:
        /*0024*/ 	.word	0x00000080


	//----- nvinfo : EIATTR_EXIT_INSTR_OFFSETS
	.align		4
.L_12:
        /*0028*/ 	.byte	0x04, 0x1c
        /*002a*/ 	.short	(.L_14 - .L_13)


	//   ....[0]....
.L_13:
        /*002c*/ 	.word	0x00000090


	//----- nvinfo : EIATTR_SW_WAR
	.align		4
.L_14:
        /*0030*/ 	.byte	0x04, 0x36
        /*0032*/ 	.short	(.L_16 - .L_15)
.L_15:
        /*0034*/ 	.word	0x00000008
.L_16:


//--------------------- .nv.callgraph             --------------------------
	.section	.nv.callgraph,"",@"SHT_CUDA_CALLGRAPH"
	.align	4
	.sectionentsize	8
	.align		4
        /*0000*/ 	.word	0x00000000
	.align		4
        /*0004*/ 	.word	0xffffffff
	.align		4
        /*0008*/ 	.word	index@(_Z5hellov)
	.align		4
        /*000c*/ 	.word	index@(vprintf)
	.align		4
        /*0010*/ 	.word	0x00000000
	.align		4
        /*0014*/ 	.word	0xfffffffe
	.align		4
        /*0018*/ 	.word	0x00000000
	.align		4
        /*001c*/ 	.word	0xfffffffd
	.align		4
        /*0020*/ 	.word	0x00000000
	.align		4
        /*0024*/ 	.word	0xfffffffc


//--------------------- .nv.constant4             --------------------------
	.section	.nv.constant4,"a",@progbits
	.align	8
	.align		8
.nv.constant4:
        /*0000*/ 	.dword	vprintf
	.align		8
        /*0008*/ 	.dword	$str


//--------------------- .text._Z5hellov           --------------------------
	.section	.text._Z5hellov,"ax",@progbits
	.align	128
        .global         _Z5hellov
        .type           _Z5hellov,@function
        .size           _Z5hellov,(.L_x_2 - _Z5hellov)
        .other          _Z5hellov,@"STO_CUDA_ENTRY STV_DEFAULT"
_Z5hellov:
.text._Z5hellov:
[----:B------:R-:W0:Y:S01]  /*0000*/  LDC R1, c[0x0][0x37c] ;  /* 0x0000df00ff017b82 */ /* 0x000e220000000800 */
[----:B------:R-:W-:Y:S01]  /*0010*/  MOV R0, 0x0 ;  /* 0x0000000000007802 */ /* 0x000fe20000000f00 */
[----:B------:R-:W1:Y:S01]  /*0020*/  LDCU.64 UR4, c[0x4][0x8] ;  /* 0x01000100ff0477ac */ /* 0x000e620008000a00 */
[----:B------:R-:W-:-:S05]  /*0030*/  CS2R R6, SRZ ;  /* 0x0000000000067805 */ /* 0x000fca000001ff00 */
[----:B------:R2:W3:Y:S01]  /*0040*/  LDC.64 R2, c[0x4][R0] ;  /* 0x0100000000027b82 */ /* 0x0004e20000000a00 */
[----:B-1----:R-:W-:Y:S02]  /*0050*/  IMAD.U32 R4, RZ, RZ, UR4 ;  /* 0x00000004ff047e24 */ /* 0x002fe4000f8e00ff */
[----:B--2---:R-:W-:-:S07]  /*0060*/  IMAD.U32 R5, RZ, RZ, UR5 ;  /* 0x00000005ff057e24 */ /* 0x004fce000f8e00ff */
[----:B------:R-:W-:-:S07]  /*0070*/  LEPC R20, `(.L_x_0) ;  /* 0x000000001014794e */ /* 0x000fce0000000000 */
[----:B0--3--:R-:W-:Y:S05]  /*0080*/  CALL.ABS.NOINC R2 ;  /* 0x0000000002007343 */ /* 0x009fea0003c00000 */
.L_x_0:
[----:B------:R-:W-:Y:S05]  /*0090*/  EXIT ;  /* 0x000000000000794d */ /* 0x000fea0003800000 */
.L_x_1:
[----:B------:R-:W-:-:S00]  /*00a0*/  BRA `(.L_x_1) ;  /* 0xfffffffc00fc7947 */ /* 0x000fc0000383ffff */
[----:B------:R-:W-:-:S00]  /*00b0*/  NOP ;  /* 0x0000000000007918 */ /* 0x000fc00000000000 */
        /* <DEDUP_REMOVED lines=12> */
.L_x_2:


//--------------------- .nv.global.init           --------------------------
	.section	.nv.global.init,"aw",@progbits
.nv.global.init:
	.type		$str,@object
	.size		$str,(.L_0 - $str)
$str:
        /*0000*/ 	.byte	0x31, 0x32, 0x33, 0x0a, 0x00
.L_0:


//--------------------- .nv.shared.reserved.0     --------------------------
	.section	.nv.shared.reserved.0,"aw",@nobits
	.weak		__nv_reservedSMEM_offset_0_alias
	.size		__nv_reservedSMEM_offset_0_alias, 0, 64
	.other		__nv_reservedSMEM_offset_0_alias,@"STO_CUDA_RESERVED_SHARED STV_DEFAULT"
__nv_reservedSMEM_offset_0_alias:
	.zero		0
	.zero		64


//--------------------- .nv.constant0._Z5hellov   --------------------------
	.section	.nv.constant0._Z5hellov,"a",@progbits
	.sectionflags	@""
	.align	4
.nv.constant0._Z5hellov:
	.zero		896


//--------------------- SYMBOLS --------------------------

	.type		.nv.reservedSmem.offset0,@object
	.size		.nv.reservedSmem.offset0,0x4
	.type		vprintf,@function
